//
// Generated by NVIDIA NVVM Compiler
//
// Compiler Build ID: CL-36424714
// Cuda compilation tools, release 13.0, V13.0.88
// Based on NVVM 20.0.0
//

.version 9.0
.target sm_100
.address_size 64

	// .globl	_Z12helloFromGPUv
.extern .func  (.param .b32 func_retval0) vprintf
(
	.param .b64 vprintf_param_0,
	.param .b64 vprintf_param_1
)
;
.global .align 1 .b8 $str[43] = {72, 101, 108, 108, 111, 32, 102, 114, 111, 109, 32, 71, 80, 85, 32, 45, 32, 98, 108, 111, 99, 107, 58, 32, 37, 100, 32, 45, 32, 116, 104, 114, 101, 97, 100, 58, 32, 37, 100, 46, 32, 10};

.visible .entry _Z12helloFromGPUv()
{
	.local .align 8 .b8 	__local_depot0[8];
	.reg .b64 	%SP;
	.reg .b64 	%SPL;
	.reg .b32 	%r<5>;
	.reg .b64 	%rd<5>;

	mov.u64 	%SPL, __local_depot0;
	cvta.local.u64 	%SP, %SPL;
	add.u64 	%rd1, %SP, 0;
	add.u64 	%rd2, %SPL, 0;
	mov.u32 	%r1, %ctaid.x;
	mov.u32 	%r2, %tid.x;
	st.local.v2.u32 	[%rd2], {%r1, %r2};
	mov.u64 	%rd3, $str;
	cvta.global.u64 	%rd4, %rd3;
	{ // callseq 0, 0
	.param .b64 param0;
	st.param.b64 	[param0], %rd4;
	.param .b64 param1;
	st.param.b64 	[param1], %rd1;
	.param .b32 retval0;
	call.uni (retval0), 
	vprintf, 
	(
	param0, 
	param1
	);
	ld.param.b32 	%r3, [retval0];
	} // callseq 0
	ret;

}


// ===== COMPILED SASS (sm_100) =====

	.target	sm_100

	.elftype	@"ET_EXEC"


//--------------------- .note.nv.tkinfo           --------------------------
	.section	.note.nv.tkinfo,"",@"SHT_NOTE"
	.sectionflags	@"SHF_NOTE_NV_TKINFO"
	.tkinfo
        /*0018*/ 	.word	0x00000002
        /*0030*/ 	.string	""
        /*0030*/ 	.string	"ptxas"
        /*0030*/ 	.string	"Cuda compilation tools, release 13.0, V13.0.88"
        /*0030*/ 	.string	"Build cuda_13.0.r13.0/compiler.36424714_0"
        /*0030*/ 	.string	"-arch sm_100 -m 64 "



//--------------------- .note.nv.cuinfo           --------------------------
	.section	.note.nv.cuinfo,"",@"SHT_NOTE"
	.sectionflags	@"SHF_NOTE_NV_CUINFO"
        /*0018*/ 	.short	0x0002
        /*001a*/ 	.short	0x0064
        /*001c*/ 	.short	0x0082
	.zero		2


//--------------------- .nv.info                  --------------------------
	.section	.nv.info,"",@"SHT_CUDA_INFO"
	.align	4


	//----- nvinfo : EIATTR_REGCOUNT
	.align		4
        /*0000*/ 	.byte	0x04, 0x2f
        /*0002*/ 	.short	(.L_2 - .L_1)
	.align		4
.L_1:
        /*0004*/ 	.word	index@(_Z12helloFromGPUv)
        /*0008*/ 	.word	0x00000018


	//----- nvinfo : EIATTR_FRAME_SIZE
	.align		4
.L_2:
        /*000c*/ 	.byte	0x04, 0x11
        /*000e*/ 	.short	(.L_4 - .L_3)
	.align		4
.L_3:
        /*0010*/ 	.word	index@(_Z12helloFromGPUv)
        /*0014*/ 	.word	0x00000008


	//----- nvinfo : EIATTR_MIN_STACK_SIZE
	.align		4
.L_4:
        /*0018*/ 	.byte	0x04, 0x12
        /*001a*/ 	.short	(.L_6 - .L_5)
	.align		4
.L_5:
        /*001c*/ 	.word	index@(_Z12helloFromGPUv)
        /*0020*/ 	.word	0x00000008
.L_6:


//--------------------- .nv.compat                --------------------------
	.section	.nv.compat,"",@"SHT_CUDA_COMPAT_INFO"
	.align	4
        /*0000*/ 	.byte	0x02, 0x09, 0x00, 0x00, 0x02, 0x02, 0x01, 0x00, 0x02, 0x05, 0x05, 0x00, 0x03, 0x07, 0x01, 0x01
        /*0010*/ 	.byte	0x02, 0x03, 0x00, 0x00, 0x02, 0x06, 0x01, 0x00, 0x04, 0x0b, 0x08, 0x00, 0x09, 0x00, 0x00, 0x00
        /*0020*/ 	.byte	0x00, 0x00, 0x00, 0x00


//--------------------- .nv.info._Z12helloFromGPUv --------------------------
	.section	.nv.info._Z12helloFromGPUv,"",@"SHT_CUDA_INFO"
	.sectionflags	@""
	.align	4


	//----- nvinfo : EIATTR_CUDA_API_VERSION
	.align		4
        /*0000*/ 	.byte	0x04, 0x37
        /*0002*/ 	.short	(.L_8 - .L_7)
.L_7:
        /*0004*/ 	.word	0x00000082


	//----- nvinfo : EIATTR_SPARSE_MMA_MASK
	.align		4
.L_8:
        /*0008*/ 	.byte	0x03, 0x50
        /*000a*/ 	.short	0x0000


	//----- nvinfo : EIATTR_MAXREG_COUNT
	.align		4
        /*000c*/ 	.byte	0x03, 0x1b
        /*000e*/ 	.short	0x00ff


	//----- nvinfo : EIATTR_EXTERNS
	.align		4
        /*0010*/ 	.byte	0x04, 0x0f
        /*0012*/ 	.short	(.L_10 - .L_9)


	//   ....[0]....
	.align		4
.L_9:
        /*0014*/ 	.word	index@(vprintf)


	//----- nvinfo : EIATTR_MERCURY_ISA_VERSION
	.align		4
.L_10:
        /*0018*/ 	.byte	0x03, 0x5f
        /*001a*/ 	.short	0x0101


	//----- nvinfo : EIATTR_VRC_CTA_INIT_COUNT
	.align		4
        /*001c*/ 	.byte	0x02, 0x4a
	.zero		1
	.zero		1


	//----- nvinfo : EIATTR_SYSCALL_OFFSETS
	.align		4
        /*0020*/ 	.byte	0x04, 0x46
        /*0022*/ 	.short	(.L_12 - .L_11)


	//   ....[0]....
.L_11:
        /*0024*/ 	.word	0x000000f0


	//----- nvinfo : EIATTR_EXIT_INSTR_OFFSETS
	.align		4
.L_12:
        /*0028*/ 	.byte	0x04, 0x1c
        /*002a*/ 	.short	(.L_14 - .L_13)


	//   ....[0]....
.L_13:
        /*002c*/ 	.word	0x00000100


	//----- nvinfo : EIATTR_SW_WAR
	.align		4
.L_14:
        /*0030*/ 	.byte	0x04, 0x36
        /*0032*/ 	.short	(.L_16 - .L_15)
.L_15:
        /*0034*/ 	.word	0x00000008
.L_16:


//--------------------- .nv.callgraph             --------------------------
	.section	.nv.callgraph,"",@"SHT_CUDA_CALLGRAPH"
	.align	4
	.sectionentsize	8
	.align		4
        /*0000*/ 	.word	0x00000000
	.align		4
        /*0004*/ 	.word	0xffffffff
	.align		4
        /*0008*/ 	.word	index@(_Z12helloFromGPUv)
	.align		4
        /*000c*/ 	.word	index@(vprintf)
	.align		4
        /*0010*/ 	.word	0x00000000
	.align		4
        /*0014*/ 	.word	0xfffffffe
	.align		4
        /*0018*/ 	.word	0x00000000
	.align		4
        /*001c*/ 	.word	0xfffffffd
	.align		4
        /*0020*/ 	.word	0x00000000
	.align		4
        /*0024*/ 	.word	0xfffffffc


//--------------------- .nv.constant4             --------------------------
	.section	.nv.constant4,"a",@progbits
	.align	8
	.align		8
.nv.constant4:
        /*0000*/ 	.dword	vprintf
	.align		8
        /*0008*/ 	.dword	$str


//--------------------- .text._Z12helloFromGPUv   --------------------------
	.section	.text._Z12helloFromGPUv,"ax",@progbits
	.align	128
        .global         _Z12helloFromGPUv
        .type           _Z12helloFromGPUv,@function
        .size           _Z12helloFromGPUv,(.L_x_2 - _Z12helloFromGPUv)
        .other          _Z12helloFromGPUv,@"STO_CUDA_ENTRY STV_DEFAULT"
_Z12helloFromGPUv:
.text._Z12helloFromGPUv:
[----:B------:R-:W0:Y:S01]  /*0000*/  LDC R1, c[0x0][0x37c] ;  /* 0x0000df00ff017b82 */ /* 0x000e220000000800 */
[----:B------:R-:W1:Y:S01]  /*0010*/  S2R R8, SR_CTAID.X ;  /* 0x0000000000087919 */ /* 0x000e620000002500 */
[----:B0-----:R-:W-:Y:S01]  /*0020*/  VIADD R1, R1, 0xfffffff8 ;  /* 0xfffffff801017836 */ /* 0x001fe20000000000 */
[----:B------:R-:W-:Y:S01]  /*0030*/  MOV R0, 0x0 ;  /* 0x0000000000007802 */ /* 0x000fe20000000f00 */
[----:B------:R-:W0:Y:S01]  /*0040*/  LDCU UR4, c[0x0][0x2f8] ;  /* 0x00005f00ff0477ac */ /* 0x000e220008000800 */
[----:B------:R-:W1:Y:S03]  /*0050*/  S2R R9, SR_TID.X ;  /* 0x0000000000097919 */ /* 0x000e660000002100 */
[----:B------:R2:W3:Y:S01]  /*0060*/  LDC.64 R2, c[0x4][R0] ;  /* 0x0100000000027b82 */ /* 0x0004e20000000a00 */
[----:B------:R-:W4:Y:S01]  /*0070*/  LDCU.64 UR6, c[0x4][0x8] ;  /* 0x01000100ff0677ac */ /* 0x000f220008000a00 */
[----:B------:R-:W5:Y:S01]  /*0080*/  LDCU UR5, c[0x0][0x2fc] ;  /* 0x00005f80ff0577ac */ /* 0x000f620008000800 */
[----:B0-----:R-:W-:Y:S01]  /*0090*/  IADD3 R6, P0, PT, R1, UR4, RZ ;  /* 0x0000000401067c10 */ /* 0x001fe2000ff1e0ff */
[----:B----4-:R-:W-:Y:S01]  /*00a0*/  IMAD.U32 R4, RZ, RZ, UR6 ;  /* 0x00000006ff047e24 */ /* 0x010fe2000f8e00ff */
[----:B------:R-:W-:-:S03]  /*00b0*/  MOV R5, UR7 ;  /* 0x0000000700057c02 */ /* 0x000fc60008000f00 */
[----:B-----5:R-:W-:Y:S01]  /*00c0*/  IMAD.X R7, RZ, RZ, UR5, P0 ;  /* 0x00000005ff077e24 */ /* 0x020fe200080e06ff */
[----:B-1----:R2:W-:Y:S07]  /*00d0*/  STL.64 [R1], R8 ;  /* 0x0000000801007387 */ /* 0x0025ee0000100a00 */
[----:B------:R-:W-:-:S07]  /*00e0*/  LEPC R20, `(.L_x_0) ;  /* 0x000000001014794e */ /* 0x000fce0000000000 */
[----:B--23--:R-:W-:Y:S05]  /*00f0*/  CALL.ABS.NOINC R2 ;  /* 0x0000000002007343 */ /* 0x00cfea0003c00000 */
.L_x_0:
[----:B------:R-:W-:Y:S05]  /*0100*/  EXIT ;  /* 0x000000000000794d */ /* 0x000fea0003800000 */
.L_x_1:
[----:B------:R-:W-:-:S00]  /*0110*/  BRA `(.L_x_1) ;  /* 0xfffffffc00fc7947 */ /* 0x000fc0000383ffff */
[----:B------:R-:W-:-:S00]  /*0120*/  NOP ;  /* 0x0000000000007918 */ /* 0x000fc00000000000 */
        /* <DEDUP_REMOVED lines=13> */
.L_x_2:


//--------------------- .nv.global.init           --------------------------
	.section	.nv.global.init,"aw",@progbits
.nv.global.init:
	.type		$str,@object
	.size		$str,(.L_0 - $str)
$str:
        /*0000*/ 	.byte	0x48, 0x65, 0x6c, 0x6c, 0x6f, 0x20, 0x66, 0x72, 0x6f, 0x6d, 0x20, 0x47, 0x50, 0x55, 0x20, 0x2d
        /*0010*/ 	.byte	0x20, 0x62, 0x6c, 0x6f, 0x63, 0x6b, 0x3a, 0x20, 0x25, 0x64, 0x20, 0x2d, 0x20, 0x74, 0x68, 0x72
        /*0020*/ 	.byte	0x65, 0x61, 0x64, 0x3a, 0x20, 0x25, 0x64, 0x2e, 0x20, 0x0a, 0x00
.L_0:


//--------------------- .nv.shared.reserved.0     --------------------------
	.section	.nv.shared.reserved.0,"aw",@nobits
	.weak		__nv_reservedSMEM_offset_0_alias
	.size		__nv_reservedSMEM_offset_0_alias, 0, 64
	.other		__nv_reservedSMEM_offset_0_alias,@"STO_CUDA_RESERVED_SHARED STV_DEFAULT"
__nv_reservedSMEM_offset_0_alias:
	.zero		0
	.zero		64


//--------------------- .nv.constant0._Z12helloFromGPUv --------------------------
	.section	.nv.constant0._Z12helloFromGPUv,"a",@progbits
	.sectionflags	@""
	.align	4
.nv.constant0._Z12helloFromGPUv:
	.zero		896


//--------------------- SYMBOLS --------------------------

	.type		.nv.reservedSmem.offset0,@object
	.size		.nv.reservedSmem.offset0,0x4
	.type		vprintf,@function
